//
// Generated by NVIDIA NVVM Compiler
//
// Compiler Build ID: CL-36424714
// Cuda compilation tools, release 13.0, V13.0.88
// Based on NVVM 20.0.0
//

.version 9.0
.target sm_100
.address_size 64

	// .globl	_Z14print_from_gpuv
.extern .func  (.param .b32 func_retval0) vprintf
(
	.param .b64 vprintf_param_0,
	.param .b64 vprintf_param_1
)
;
.global .align 1 .b8 $str[55] = {72, 101, 108, 108, 111, 32, 87, 111, 114, 108, 100, 33, 32, 102, 114, 111, 109, 32, 116, 104, 114, 101, 97, 100, 32, 91, 37, 100, 44, 32, 37, 100, 93, 32, 32, 32, 32, 32, 32, 32, 32, 32, 102, 114, 111, 109, 32, 100, 101, 118, 105, 99, 101, 10};

.visible .entry _Z14print_from_gpuv()
{
	.local .align 8 .b8 	__local_depot0[8];
	.reg .b64 	%SP;
	.reg .b64 	%SPL;
	.reg .b32 	%r<5>;
	.reg .b64 	%rd<5>;

	mov.u64 	%SPL, __local_depot0;
	cvta.local.u64 	%SP, %SPL;
	add.u64 	%rd1, %SP, 0;
	add.u64 	%rd2, %SPL, 0;
	mov.u32 	%r1, %tid.x;
	mov.u32 	%r2, %ctaid.x;
	st.local.v2.u32 	[%rd2], {%r1, %r2};
	mov.u64 	%rd3, $str;
	cvta.global.u64 	%rd4, %rd3;
	{ // callseq 0, 0
	.param .b64 param0;
	st.param.b64 	[param0], %rd4;
	.param .b64 param1;
	st.param.b64 	[param1], %rd1;
	.param .b32 retval0;
	call.uni (retval0), 
	vprintf, 
	(
	param0, 
	param1
	);
	ld.param.b32 	%r3, [retval0];
	} // callseq 0
	ret;

}


// ===== COMPILED SASS (sm_100) =====

	.target	sm_100

	.elftype	@"ET_EXEC"


//--------------------- .note.nv.tkinfo           --------------------------
	.section	.note.nv.tkinfo,"",@"SHT_NOTE"
	.sectionflags	@"SHF_NOTE_NV_TKINFO"
	.tkinfo
        /*0018*/ 	.word	0x00000002
        /*0030*/ 	.string	""
        /*0030*/ 	.string	"ptxas"
        /*0030*/ 	.string	"Cuda compilation tools, release 13.0, V13.0.88"
        /*0030*/ 	.string	"Build cuda_13.0.r13.0/compiler.36424714_0"
        /*0030*/ 	.string	"-arch sm_100 -m 64 "



//--------------------- .note.nv.cuinfo           --------------------------
	.section	.note.nv.cuinfo,"",@"SHT_NOTE"
	.sectionflags	@"SHF_NOTE_NV_CUINFO"
        /*0018*/ 	.short	0x0002
        /*001a*/ 	.short	0x0064
        /*001c*/ 	.short	0x0082
	.zero		2


//--------------------- .nv.info                  --------------------------
	.section	.nv.info,"",@"SHT_CUDA_INFO"
	.align	4


	//----- nvinfo : EIATTR_REGCOUNT
	.align		4
        /*0000*/ 	.byte	0x04, 0x2f
        /*0002*/ 	.short	(.L_2 - .L_1)
	.align		4
.L_1:
        /*0004*/ 	.word	index@(_Z14print_from_gpuv)
        /*0008*/ 	.word	0x00000018


	//----- nvinfo : EIATTR_FRAME_SIZE
	.align		4
.L_2:
        /*000c*/ 	.byte	0x04, 0x11
        /*000e*/ 	.short	(.L_4 - .L_3)
	.align		4
.L_3:
        /*0010*/ 	.word	index@(_Z14print_from_gpuv)
        /*0014*/ 	.word	0x00000008


	//----- nvinfo : EIATTR_MIN_STACK_SIZE
	.align		4
.L_4:
        /*0018*/ 	.byte	0x04, 0x12
        /*001a*/ 	.short	(.L_6 - .L_5)
	.align		4
.L_5:
        /*001c*/ 	.word	index@(_Z14print_from_gpuv)
        /*0020*/ 	.word	0x00000008
.L_6:


//--------------------- .nv.compat                --------------------------
	.section	.nv.compat,"",@"SHT_CUDA_COMPAT_INFO"
	.align	4
        /*0000*/ 	.byte	0x02, 0x09, 0x00, 0x00, 0x02, 0x02, 0x01, 0x00, 0x02, 0x05, 0x05, 0x00, 0x03, 0x07, 0x01, 0x01
        /*0010*/ 	.byte	0x02, 0x03, 0x00, 0x00, 0x02, 0x06, 0x01, 0x00, 0x04, 0x0b, 0x08, 0x00, 0x09, 0x00, 0x00, 0x00
        /*0020*/ 	.byte	0x00, 0x00, 0x00, 0x00


//--------------------- .nv.info._Z14print_from_gpuv --------------------------
	.section	.nv.info._Z14print_from_gpuv,"",@"SHT_CUDA_INFO"
	.sectionflags	@""
	.align	4


	//----- nvinfo : EIATTR_CUDA_API_VERSION
	.align		4
        /*0000*/ 	.byte	0x04, 0x37
        /*0002*/ 	.short	(.L_8 - .L_7)
.L_7:
        /*0004*/ 	.word	0x00000082


	//----- nvinfo : EIATTR_SPARSE_MMA_MASK
	.align		4
.L_8:
        /*0008*/ 	.byte	0x03, 0x50
        /*000a*/ 	.short	0x0000


	//----- nvinfo : EIATTR_MAXREG_COUNT
	.align		4
        /*000c*/ 	.byte	0x03, 0x1b
        /*000e*/ 	.short	0x00ff


	//----- nvinfo : EIATTR_EXTERNS
	.align		4
        /*0010*/ 	.byte	0x04, 0x0f
        /*0012*/ 	.short	(.L_10 - .L_9)


	//   ....[0]....
	.align		4
.L_9:
        /*0014*/ 	.word	index@(vprintf)


	//----- nvinfo : EIATTR_MERCURY_ISA_VERSION
	.align		4
.L_10:
        /*0018*/ 	.byte	0x03, 0x5f
        /*001a*/ 	.short	0x0101


	//----- nvinfo : EIATTR_VRC_CTA_INIT_COUNT
	.align		4
        /*001c*/ 	.byte	0x02, 0x4a
	.zero		1
	.zero		1


	//----- nvinfo : EIATTR_SYSCALL_OFFSETS
	.align		4
        /*0020*/ 	.byte	0x04, 0x46
        /*0022*/ 	.short	(.L_12 - .L_11)


	//   ....[0]....
.L_11:
        /*0024*/ 	.word	0x000000f0


	//----- nvinfo : EIATTR_EXIT_INSTR_OFFSETS
	.align		4
.L_12:
        /*0028*/ 	.byte	0x04, 0x1c
        /*002a*/ 	.short	(.L_14 - .L_13)


	//   ....[0]....
.L_13:
        /*002c*/ 	.word	0x00000100


	//----- nvinfo : EIATTR_SW_WAR
	.align		4
.L_14:
        /*0030*/ 	.byte	0x04, 0x36
        /*0032*/ 	.short	(.L_16 - .L_15)
.L_15:
        /*0034*/ 	.word	0x00000008
.L_16:


//--------------------- .nv.callgraph             --------------------------
	.section	.nv.callgraph,"",@"SHT_CUDA_CALLGRAPH"
	.align	4
	.sectionentsize	8
	.align		4
        /*0000*/ 	.word	0x00000000
	.align		4
        /*0004*/ 	.word	0xffffffff
	.align		4
        /*0008*/ 	.word	index@(_Z14print_from_gpuv)
	.align		4
        /*000c*/ 	.word	index@(vprintf)
	.align		4
        /*0010*/ 	.word	0x00000000
	.align		4
        /*0014*/ 	.word	0xfffffffe
	.align		4
        /*0018*/ 	.word	0x00000000
	.align		4
        /*001c*/ 	.word	0xfffffffd
	.align		4
        /*0020*/ 	.word	0x00000000
	.align		4
        /*0024*/ 	.word	0xfffffffc


//--------------------- .nv.constant4             --------------------------
	.section	.nv.constant4,"a",@progbits
	.align	8
	.align		8
.nv.constant4:
        /*0000*/ 	.dword	vprintf
	.align		8
        /*0008*/ 	.dword	$str


//--------------------- .text._Z14print_from_gpuv --------------------------
	.section	.text._Z14print_from_gpuv,"ax",@progbits
	.align	128
        .global         _Z14print_from_gpuv
        .type           _Z14print_from_gpuv,@function
        .size           _Z14print_from_gpuv,(.L_x_2 - _Z14print_from_gpuv)
        .other          _Z14print_from_gpuv,@"STO_CUDA_ENTRY STV_DEFAULT"
_Z14print_from_gpuv:
.text._Z14print_from_gpuv:
[----:B------:R-:W0:Y:S01]  /*0000*/  LDC R1, c[0x0][0x37c] ;  /* 0x0000df00ff017b82 */ /* 0x000e220000000800 */
[----:B------:R-:W1:Y:S01]  /*0010*/  S2R R8, SR_TID.X ;  /* 0x0000000000087919 */ /* 0x000e620000002100 */
[----:B0-----:R-:W-:Y:S01]  /*0020*/  VIADD R1, R1, 0xfffffff8 ;  /* 0xfffffff801017836 */ /* 0x001fe20000000000 */
[----:B------:R-:W-:Y:S01]  /*0030*/  MOV R0, 0x0 ;  /* 0x0000000000007802 */ /* 0x000fe20000000f00 */
[----:B------:R-:W0:Y:S01]  /*0040*/  LDCU UR4, c[0x0][0x2f8] ;  /* 0x00005f00ff0477ac */ /* 0x000e220008000800 */
[----:B------:R-:W1:Y:S03]  /*0050*/  S2R R9, SR_CTAID.X ;  /* 0x0000000000097919 */ /* 0x000e660000002500 */
[----:B------:R2:W3:Y:S01]  /*0060*/  LDC.64 R2, c[0x4][R0] ;  /* 0x0100000000027b82 */ /* 0x0004e20000000a00 */
[----:B------:R-:W4:Y:S01]  /*0070*/  LDCU.64 UR6, c[0x4][0x8] ;  /* 0x01000100ff0677ac */ /* 0x000f220008000a00 */
[----:B------:R-:W5:Y:S01]  /*0080*/  LDCU UR5, c[0x0][0x2fc] ;  /* 0x00005f80ff0577ac */ /* 0x000f620008000800 */
[----:B0-----:R-:W-:Y:S01]  /*0090*/  IADD3 R6, P0, PT, R1, UR4, RZ ;  /* 0x0000000401067c10 */ /* 0x001fe2000ff1e0ff */
[----:B----4-:R-:W-:Y:S01]  /*00a0*/  IMAD.U32 R4, RZ, RZ, UR6 ;  /* 0x00000006ff047e24 */ /* 0x010fe2000f8e00ff */
[----:B------:R-:W-:-:S03]  /*00b0*/  MOV R5, UR7 ;  /* 0x0000000700057c02 */ /* 0x000fc60008000f00 */
[----:B-----5:R-:W-:Y:S01]  /*00c0*/  IMAD.X R7, RZ, RZ, UR5, P0 ;  /* 0x00000005ff077e24 */ /* 0x020fe200080e06ff */
[----:B-1----:R2:W-:Y:S07]  /*00d0*/  STL.64 [R1], R8 ;  /* 0x0000000801007387 */ /* 0x0025ee0000100a00 */
[----:B------:R-:W-:-:S07]  /*00e0*/  LEPC R20, `(.L_x_0) ;  /* 0x000000001014794e */ /* 0x000fce0000000000 */
[----:B--23--:R-:W-:Y:S05]  /*00f0*/  CALL.ABS.NOINC R2 ;  /* 0x0000000002007343 */ /* 0x00cfea0003c00000 */
.L_x_0:
[----:B------:R-:W-:Y:S05]  /*0100*/  EXIT ;  /* 0x000000000000794d */ /* 0x000fea0003800000 */
.L_x_1:
[----:B------:R-:W-:-:S00]  /*0110*/  BRA `(.L_x_1) ;  /* 0xfffffffc00fc7947 */ /* 0x000fc0000383ffff */
[----:B------:R-:W-:-:S00]  /*0120*/  NOP ;  /* 0x0000000000007918 */ /* 0x000fc00000000000 */
        /* <DEDUP_REMOVED lines=13> */
.L_x_2:


//--------------------- .nv.global.init           --------------------------
	.section	.nv.global.init,"aw",@progbits
.nv.global.init:
	.type		$str,@object
	.size		$str,(.L_0 - $str)
$str:
        /*0000*/ 	.byte	0x48, 0x65, 0x6c, 0x6c, 0x6f, 0x20, 0x57, 0x6f, 0x72, 0x6c, 0x64, 0x21, 0x20, 0x66, 0x72, 0x6f
        /*0010*/ 	.byte	0x6d, 0x20, 0x74, 0x68, 0x72, 0x65, 0x61, 0x64, 0x20, 0x5b, 0x25, 0x64, 0x2c, 0x20, 0x25, 0x64
        /*0020*/ 	.byte	0x5d, 0x20, 0x20, 0x20, 0x20, 0x20, 0x20, 0x20, 0x20, 0x20, 0x66, 0x72, 0x6f, 0x6d, 0x20, 0x64
        /*0030*/ 	.byte	0x65, 0x76, 0x69, 0x63, 0x65, 0x0a, 0x00
.L_0:


//--------------------- .nv.shared.reserved.0     --------------------------
	.section	.nv.shared.reserved.0,"aw",@nobits
	.weak		__nv_reservedSMEM_offset_0_alias
	.size		__nv_reservedSMEM_offset_0_alias, 0, 64
	.other		__nv_reservedSMEM_offset_0_alias,@"STO_CUDA_RESERVED_SHARED STV_DEFAULT"
__nv_reservedSMEM_offset_0_alias:
	.zero		0
	.zero		64


//--------------------- .nv.constant0._Z14print_from_gpuv --------------------------
	.section	.nv.constant0._Z14print_from_gpuv,"a",@progbits
	.sectionflags	@""
	.align	4
.nv.constant0._Z14print_from_gpuv:
	.zero		896


//--------------------- SYMBOLS --------------------------

	.type		.nv.reservedSmem.offset0,@object
	.size		.nv.reservedSmem.offset0,0x4
	.type		vprintf,@function
